	.headerflags	@"EF_CUDA_TEXMODE_UNIFIED EF_CUDA_64BIT_ADDRESS EF_CUDA_ACCELERATORS EF_CUDA_SM90 EF_CUDA_VIRTUAL_SM(EF_CUDA_SM90)"
	.elftype	@"ET_EXEC"


//--------------------- .nv.info                  --------------------------
	.section	.nv.info,"",@"SHT_CUDA_INFO"
	.align	4


	//----- nvinfo : EIATTR_REGCOUNT
	.align		4
        /*0000*/ 	.byte	0x04, 0x2f
        /*0002*/ 	.short	(.L_1 - .L_0)
	.align		4
.L_0:
        /*0004*/ 	.word	index@(triton_per_fused_sort_1)
        /*0008*/ 	.word	0x00000027


	//----- nvinfo : EIATTR_MIN_STACK_SIZE
	.align		4
.L_1:
        /*000c*/ 	.byte	0x04, 0x12
        /*000e*/ 	.short	(.L_3 - .L_2)
	.align		4
.L_2:
        /*0010*/ 	.word	index@(triton_per_fused_sort_1)
        /*0014*/ 	.word	0x00000000


	//----- nvinfo : EIATTR_FRAME_SIZE
	.align		4
.L_3:
        /*0018*/ 	.byte	0x04, 0x11
        /*001a*/ 	.short	(.L_5 - .L_4)
	.align		4
.L_4:
        /*001c*/ 	.word	index@(triton_per_fused_sort_1)
        /*0020*/ 	.word	0x00000000


	//----- nvinfo : EIATTR_MIN_STACK_SIZE
	.align		4
.L_5:
        /*0024*/ 	.byte	0x04, 0x12
        /*0026*/ 	.short	(.L_7 - .L_6)
	.align		4
.L_6:
        /*0028*/ 	.word	index@(triton_per_fused_sort_1)
        /*002c*/ 	.word	0x00000000
.L_7:


//--------------------- .nv.info.triton_per_fused_sort_1 --------------------------
	.section	.nv.info.triton_per_fused_sort_1,"",@"SHT_CUDA_INFO"
	.sectionflags	@""
	.align	4


	//----- nvinfo : EIATTR_CUDA_API_VERSION
	.align		4
        /*0000*/ 	.byte	0x04, 0x37
        /*0002*/ 	.short	(.L_9 - .L_8)
.L_8:
        /*0004*/ 	.word	0x0000007c


	//----- nvinfo : EIATTR_KPARAM_INFO
	.align		4
.L_9:
        /*0008*/ 	.byte	0x04, 0x17
        /*000a*/ 	.short	(.L_11 - .L_10)
.L_10:
        /*000c*/ 	.word	0x00000000
        /*0010*/ 	.short	0x0003
        /*0012*/ 	.short	0x0014
        /*0014*/ 	.byte	0x00, 0xf0, 0x11, 0x00


	//----- nvinfo : EIATTR_KPARAM_INFO
	.align		4
.L_11:
        /*0018*/ 	.byte	0x04, 0x17
        /*001a*/ 	.short	(.L_13 - .L_12)
.L_12:
        /*001c*/ 	.word	0x00000000
        /*0020*/ 	.short	0x0002
        /*0022*/ 	.short	0x0010
        /*0024*/ 	.byte	0x00, 0xf0, 0x11, 0x00


	//----- nvinfo : EIATTR_KPARAM_INFO
	.align		4
.L_13:
        /*0028*/ 	.byte	0x04, 0x17
        /*002a*/ 	.short	(.L_15 - .L_14)
.L_14:
        /*002c*/ 	.word	0x00000000
        /*0030*/ 	.short	0x0001
        /*0032*/ 	.short	0x0008
        /*0034*/ 	.byte	0x00, 0xf4, 0x21, 0x00


	//----- nvinfo : EIATTR_KPARAM_INFO
	.align		4
.L_15:
        /*0038*/ 	.byte	0x04, 0x17
        /*003a*/ 	.short	(.L_17 - .L_16)
.L_16:
        /*003c*/ 	.word	0x00000000
        /*0040*/ 	.short	0x0000
        /*0042*/ 	.short	0x0000
        /*0044*/ 	.byte	0x00, 0xf4, 0x21, 0x00


	//----- nvinfo : EIATTR_SPARSE_MMA_MASK
	.align		4
.L_17:
        /*0048*/ 	.byte	0x03, 0x50
        /*004a*/ 	.short	0x0000


	//----- nvinfo : EIATTR_MAXREG_COUNT
	.align		4
        /*004c*/ 	.byte	0x03, 0x1b
        /*004e*/ 	.short	0x00ff


	//----- nvinfo : EIATTR_COOP_GROUP_MASK_REGIDS
	.align		4
        /*0050*/ 	.byte	0x04, 0x29
        /*0052*/ 	.short	(.L_19 - .L_18)


	//   ....[0]....
.L_18:
        /*0054*/ 	.word	0xffffffff


	//   ....[1]....
        /*0058*/ 	.word	0xffffffff


	//   ....[2]....
        /*005c*/ 	.word	0xffffffff


	//   ....[3]....
        /*0060*/ 	.word	0xffffffff


	//   ....[4]....
        /*0064*/ 	.word	0xffffffff


	//   ....[5]....
        /*0068*/ 	.word	0xffffffff


	//   ....[6]....
        /*006c*/ 	.word	0xffffffff


	//   ....[7]....
        /*0070*/ 	.word	0xffffffff


	//   ....[8]....
        /*0074*/ 	.word	0xffffffff


	//   ....[9]....
        /*0078*/ 	.word	0xffffffff


	//   ....[10]....
        /*007c*/ 	.word	0xffffffff


	//   ....[11]....
        /*0080*/ 	.word	0xffffffff


	//   ....[12]....
        /*0084*/ 	.word	0xffffffff


	//   ....[13]....
        /*0088*/ 	.word	0xffffffff


	//   ....[14]....
        /*008c*/ 	.word	0xffffffff


	//   ....[15]....
        /*0090*/ 	.word	0xffffffff


	//   ....[16]....
        /*0094*/ 	.word	0xffffffff


	//   ....[17]....
        /*0098*/ 	.word	0xffffffff


	//----- nvinfo : EIATTR_COOP_GROUP_INSTR_OFFSETS
	.align		4
.L_19:
        /*009c*/ 	.byte	0x04, 0x28
        /*009e*/ 	.short	(.L_21 - .L_20)


	//   ....[0]....
.L_20:
        /*00a0*/ 	.word	0x00000360


	//   ....[1]....
        /*00a4*/ 	.word	0x00000390


	//   ....[2]....
        /*00a8*/ 	.word	0x00000480


	//   ....[3]....
        /*00ac*/ 	.word	0x000004b0


	//   ....[4]....
        /*00b0*/ 	.word	0x000004e0


	//   ....[5]....
        /*00b4*/ 	.word	0x00000540


	//   ....[6]....
        /*00b8*/ 	.word	0x000006c0


	//   ....[7]....
        /*00bc*/ 	.word	0x00000700


	//   ....[8]....
        /*00c0*/ 	.word	0x00000790


	//   ....[9]....
        /*00c4*/ 	.word	0x000007b0


	//   ....[10]....
        /*00c8*/ 	.word	0x00000e30


	//   ....[11]....
        /*00cc*/ 	.word	0x00000e50


	//   ....[12]....
        /*00d0*/ 	.word	0x00000e80


	//   ....[13]....
        /*00d4*/ 	.word	0x00000e90


	//   ....[14]....
        /*00d8*/ 	.word	0x00000fa0


	//   ....[15]....
        /*00dc*/ 	.word	0x00000fd0


	//   ....[16]....
        /*00e0*/ 	.word	0x00000fe0


	//   ....[17]....
        /*00e4*/ 	.word	0x00000ff0


	//----- nvinfo : EIATTR_EXIT_INSTR_OFFSETS
	.align		4
.L_21:
        /*00e8*/ 	.byte	0x04, 0x1c
        /*00ea*/ 	.short	(.L_23 - .L_22)


	//   ....[0]....
.L_22:
        /*00ec*/ 	.word	0x00001250


	//   ....[1]....
        /*00f0*/ 	.word	0x000012a0


	//----- nvinfo : EIATTR_REQNTID
	.align		4
.L_23:
        /*00f4*/ 	.byte	0x04, 0x10
        /*00f6*/ 	.short	(.L_25 - .L_24)
.L_24:
        /*00f8*/ 	.word	0x00000040
        /*00fc*/ 	.word	0x00000001
        /*0100*/ 	.word	0x00000001


	//----- nvinfo : EIATTR_CBANK_PARAM_SIZE
	.align		4
.L_25:
        /*0104*/ 	.byte	0x03, 0x19
        /*0106*/ 	.short	0x0018


	//----- nvinfo : EIATTR_PARAM_CBANK
	.align		4
        /*0108*/ 	.byte	0x04, 0x0a
        /*010a*/ 	.short	(.L_27 - .L_26)
	.align		4
.L_26:
        /*010c*/ 	.word	index@(.nv.constant0.triton_per_fused_sort_1)
        /*0110*/ 	.short	0x0210
        /*0112*/ 	.short	0x0018


	//----- nvinfo : EIATTR_SW_WAR
	.align		4
.L_27:
        /*0114*/ 	.byte	0x04, 0x36
        /*0116*/ 	.short	(.L_29 - .L_28)
.L_28:
        /*0118*/ 	.word	0x00000008
.L_29:


//--------------------- .nv.callgraph             --------------------------
	.section	.nv.callgraph,"",@"SHT_CUDA_CALLGRAPH"
	.align	4
	.sectionentsize	8
	.align		4
        /*0000*/ 	.word	0x00000000
	.align		4
        /*0004*/ 	.word	0xffffffff
	.align		4
        /*0008*/ 	.word	0x00000000
	.align		4
        /*000c*/ 	.word	0xfffffffe
	.align		4
        /*0010*/ 	.word	0x00000000
	.align		4
        /*0014*/ 	.word	0xfffffffd
	.align		4
        /*0018*/ 	.word	0x00000000
	.align		4
        /*001c*/ 	.word	0xfffffffc


//--------------------- .text.triton_per_fused_sort_1 --------------------------
	.section	.text.triton_per_fused_sort_1,"ax",@progbits
	.sectionflags	@"SHF_BARRIERS=1"
	.align	128
        .global         triton_per_fused_sort_1
        .type           triton_per_fused_sort_1,@function
        .size           triton_per_fused_sort_1,(.L_x_1 - triton_per_fused_sort_1)
        .other          triton_per_fused_sort_1,@"STO_CUDA_ENTRY STV_DEFAULT"
triton_per_fused_sort_1:
.text.triton_per_fused_sort_1:
[----:B------:R-:W0:Y:S02]  /*0000*/  LDC R1, c[0x0][0x28] ;  /* 0x00000a00ff017b82 */ /* 0x000e240000000800 */
[----:B------:R-:W1:Y:S01]  /*0010*/  S2R R0, SR_CTAID.X ;  /* 0x0000000000007919 */ /* 0x000e620000002500 */
[----:B------:R-:W2:Y:S01]  /*0020*/  LDC.64 R4, c[0x0][0x210] ;  /* 0x00008400ff047b82 */ /* 0x000ea20000000a00 */
[----:B------:R-:W-:Y:S01]  /*0030*/  IMAD.MOV.U32 R15, RZ, RZ, RZ ;  /* 0x000000ffff0f7224 */ /* 0x000fe200078e00ff */
[----:B------:R-:W-:Y:S01]  /*0040*/  ULDC.64 UR6, c[0x0][0x208] ;  /* 0x0000820000067ab9 */ /* 0x000fe20000000a00 */
[----:B------:R-:W3:Y:S01]  /*0050*/  S2R R21, SR_TID.X ;  /* 0x0000000000157919 */ /* 0x000ee20000002100 */
[----:B------:R-:W-:Y:S02]  /*0060*/  IMAD.MOV.U32 R13, RZ, RZ, RZ ;  /* 0x000000ffff0d7224 */ /* 0x000fe400078e00ff */
[----:B-1----:R-:W-:Y:S01]  /*0070*/  IMAD.SHL.U32 R0, R0, 0x20, RZ ;  /* 0x0000002000007824 */ /* 0x002fe200078e00ff */
[----:B---3--:R-:W-:-:S04]  /*0080*/  SHF.R.U32.HI R28, RZ, 0x5, R21 ;  /* 0x00000005ff1c7819 */ /* 0x008fc80000011615 */
[----:B------:R-:W-:Y:S02]  /*0090*/  LOP3.LUT R2, R0, 0x1f, R21, 0xf8, !PT ;  /* 0x0000001f00027812 */ /* 0x000fe400078ef815 */
[----:B------:R-:W-:Y:S02]  /*00a0*/  SGXT.U32 R28, R28, 0x1 ;  /* 0x000000011c1c781a */ /* 0x000fe40000000000 */
[----:B------:R-:W-:Y:S02]  /*00b0*/  SHF.R.S32.HI R3, RZ, 0x1f, R2 ;  /* 0x0000001fff037819 */ /* 0x000fe40000011402 */
[----:B------:R-:W-:Y:S02]  /*00c0*/  LOP3.LUT P0, RZ, R21, 0x20, RZ, 0xc0, !PT ;  /* 0x0000002015ff7812 */ /* 0x000fe4000780c0ff */
[----:B------:R-:W-:Y:S02]  /*00d0*/  LEA.HI R3, R3, R2, RZ, 0x3 ;  /* 0x0000000203037211 */ /* 0x000fe400078f18ff */
[----:B------:R-:W-:-:S02]  /*00e0*/  ISETP.GE.AND P1, PT, R2, 0x200, PT ;  /* 0x000002000200780c */ /* 0x000fc40003f26270 */
[----:B------:R-:W-:Y:S02]  /*00f0*/  LOP3.LUT R7, R3, 0xfffffff8, RZ, 0xc0, !PT ;  /* 0xfffffff803077812 */ /* 0x000fe400078ec0ff */
[----:B------:R-:W-:Y:S02]  /*0100*/  SHF.R.S32.HI R3, RZ, 0x3, R3 ;  /* 0x00000003ff037819 */ /* 0x000fe40000011403 */
[C---:B------:R-:W-:Y:S01]  /*0110*/  ISETP.LT.AND P0, PT, R2.reuse, 0x200, !P0 ;  /* 0x000002000200780c */ /* 0x040fe20004701270 */
[----:B------:R-:W-:-:S04]  /*0120*/  IMAD.IADD R6, R2, 0x1, -R7 ;  /* 0x0000000102067824 */ /* 0x000fc800078e0a07 */
[----:B------:R-:W-:-:S04]  /*0130*/  IMAD R3, R3, 0xa, R6 ;  /* 0x0000000a03037824 */ /* 0x000fc800078e0206 */
[----:B------:R-:W-:-:S04]  /*0140*/  IMAD.IADD R3, R28, 0x1, R3 ;  /* 0x000000011c037824 */ /* 0x000fc800078e0203 */
[C---:B------:R-:W-:Y:S02]  /*0150*/  VIADD R7, R3.reuse, 0x2 ;  /* 0x0000000203077836 */ /* 0x040fe40000000000 */
[----:B--2---:R-:W-:-:S04]  /*0160*/  IMAD.WIDE R2, R3, 0x4, R4 ;  /* 0x0000000403027825 */ /* 0x004fc800078e0204 */
[----:B------:R-:W-:Y:S01]  /*0170*/  IMAD.WIDE R4, R7, 0x4, R4 ;  /* 0x0000000407047825 */ /* 0x000fe200078e0204 */
[----:B------:R1:W2:Y:S04]  /*0180*/  @!P1 LDG.E R15, desc[UR6][R2.64] ;  /* 0x00000006020f9981 */ /* 0x0002a8000c1e1900 */
[----:B------:R3:W4:Y:S01]  /*0190*/  @P0 LDG.E R13, desc[UR6][R4.64] ;  /* 0x00000006040d0981 */ /* 0x000722000c1e1900 */
[----:B------:R-:W5:Y:S01]  /*01a0*/  S2UR UR5, SR_CgaCtaId ;  /* 0x00000000000579c3 */ /* 0x000f620000008800 */
[C---:B------:R-:W-:Y:S01]  /*01b0*/  IMAD.SHL.U32 R7, R21.reuse, 0x4, RZ ;  /* 0x0000000415077824 */ /* 0x040fe200078e00ff */
[----:B------:R-:W-:Y:S01]  /*01c0*/  UMOV UR4, 0x400 ;  /* 0x0000040000047882 */ /* 0x000fe20000000000 */
[----:B------:R-:W-:Y:S02]  /*01d0*/  SHF.R.U32.HI R8, RZ, 0x2, R21 ;  /* 0x00000002ff087819 */ /* 0x000fe40000011615 */
[----:B------:R-:W-:-:S02]  /*01e0*/  LOP3.LUT R27, R21, 0x3f, RZ, 0xc0, !PT ;  /* 0x0000003f151b7812 */ /* 0x000fc400078ec0ff */
[----:B------:R-:W-:Y:S02]  /*01f0*/  SHF.R.U32.HI R6, RZ, 0x2, R7 ;  /* 0x00000002ff067819 */ /* 0x000fe40000011607 */
[----:B------:R-:W-:Y:S02]  /*0200*/  LOP3.LUT R12, R28, 0x7c, R7, 0xf8, !PT ;  /* 0x0000007c1c0c7812 */ /* 0x000fe400078ef807 */
[----:B------:R-:W-:Y:S02]  /*0210*/  SGXT.U32 R7, R6, 0x5 ;  /* 0x000000050607781a */ /* 0x000fe40000000000 */
[----:B-1----:R-:W-:Y:S02]  /*0220*/  SGXT.U32 R2, R8, 0x4 ;  /* 0x000000040802781a */ /* 0x002fe40000000000 */
[C---:B------:R-:W-:Y:S01]  /*0230*/  LOP3.LUT R26, R27.reuse, 0x40, RZ, 0xfc, !PT ;  /* 0x000000401b1a7812 */ /* 0x040fe200078efcff */
[----:B------:R-:W-:Y:S01]  /*0240*/  IMAD.IADD R12, R12, 0x1, R7 ;  /* 0x000000010c0c7824 */ /* 0x000fe200078e0207 */
[----:B---3--:R-:W-:Y:S01]  /*0250*/  LOP3.LUT R4, R21, 0x1, RZ, 0xc, !PT ;  /* 0x0000000115047812 */ /* 0x008fe200078e0cff */
[----:B------:R-:W-:Y:S01]  /*0260*/  IMAD.IADD R11, R27, 0x1, R2 ;  /* 0x000000011b0b7824 */ /* 0x000fe200078e0202 */
[----:B------:R-:W-:-:S02]  /*0270*/  LEA.HI R10, R26, R27, RZ, 0x1e ;  /* 0x0000001b1a0a7211 */ /* 0x000fc400078ff0ff */
[C---:B------:R-:W-:Y:S02]  /*0280*/  LOP3.LUT R2, R21.reuse, 0x3, RZ, 0xc0, !PT ;  /* 0x0000000315027812 */ /* 0x040fe400078ec0ff */
[----:B------:R-:W-:Y:S01]  /*0290*/  LOP3.LUT R7, R21, 0x1, RZ, 0xc0, !PT ;  /* 0x0000000115077812 */ /* 0x000fe200078ec0ff */
[----:B-----5:R-:W-:Y:S01]  /*02a0*/  UPRMT UR4, UR5, 0x654, UR4 ;  /* 0x0000065405047896 */ /* 0x020fe20008000004 */
[----:B------:R-:W-:Y:S02]  /*02b0*/  PRMT R3, R4, 0x9910, RZ ;  /* 0x0000991004037816 */ /* 0x000fe400000000ff */
[----:B------:R-:W-:Y:S01]  /*02c0*/  SHF.R.U32.HI R32, RZ, 0x2, R21 ;  /* 0x00000002ff207819 */ /* 0x000fe20000011615 */
[----:B------:R-:W-:Y:S01]  /*02d0*/  IMAD R24, R7, R2, RZ ;  /* 0x0000000207187224 */ /* 0x000fe200078e02ff */
[----:B------:R-:W-:Y:S01]  /*02e0*/  LOP3.LUT R31, R21, 0x20, RZ, 0xc0, !PT ;  /* 0x00000020151f7812 */ /* 0x000fe200078ec0ff */
[----:B------:R-:W-:Y:S01]  /*02f0*/  IMAD R14, R2, R3, RZ ;  /* 0x00000003020e7224 */ /* 0x000fe200078e02ff */
[----:B------:R-:W-:-:S02]  /*0300*/  LEA R6, R12, UR4, 0x2 ;  /* 0x000000040c067c11 */ /* 0x000fc4000f8e10ff */
[----:B------:R-:W-:Y:S02]  /*0310*/  LEA R8, R11, UR4, 0x2 ;  /* 0x000000040b087c11 */ /* 0x000fe4000f8e10ff */
[----:B------:R-:W-:Y:S02]  /*0320*/  LEA R5, R10, UR4, 0x2 ;  /* 0x000000040a057c11 */ /* 0x000fe4000f8e10ff */
[----:B------:R-:W-:Y:S02]  /*0330*/  LOP3.LUT R25, R24, 0xffff, RZ, 0xc0, !PT ;  /* 0x0000ffff18197812 */ /* 0x000fe400078ec0ff */
[----:B------:R-:W-:Y:S02]  /*0340*/  LOP3.LUT R22, R14, 0xffff, RZ, 0xc0, !PT ;  /* 0x0000ffff0e167812 */ /* 0x000fe400078ec0ff */
[----:B------:R-:W-:Y:S02]  /*0350*/  LEA.HI R26, R26, R27, RZ, 0x1b ;  /* 0x0000001b1a1a7211 */ /* 0x000fe400078fd8ff */
[----:B------:R-:W-:Y:S01]  /*0360*/  SHFL.BFLY PT, R25, R25, 0x1, 0x1f ;  /* 0x0c201f0019197f89 */ /* 0x000fe200000e0000 */
[----:B------:R-:W-:-:S02]  /*0370*/  LEA R12, R12, UR4, 0x1 ;  /* 0x000000040c0c7c11 */ /* 0x000fc4000f8e08ff */
[----:B------:R-:W-:Y:S01]  /*0380*/  LEA R11, R11, UR4, 0x1 ;  /* 0x000000040b0b7c11 */ /* 0x000fe2000f8e08ff */
[----:B------:R-:W1:Y:S01]  /*0390*/  SHFL.BFLY PT, R19, R22, 0x1, 0x1f ;  /* 0x0c201f0016137f89 */ /* 0x000e6200000e0000 */
[----:B------:R-:W-:Y:S01]  /*03a0*/  LEA R10, R10, UR4, 0x1 ;  /* 0x000000040a0a7c11 */ /* 0x000fe2000f8e08ff */
[----:B-1----:R-:W-:-:S05]  /*03b0*/  IMAD.IADD R30, R14, 0x1, R19 ;  /* 0x000000010e1e7824 */ /* 0x002fca00078e0213 */
[----:B------:R-:W-:Y:S02]  /*03c0*/  PRMT R22, R30, 0x9910, RZ ;  /* 0x000099101e167816 */ /* 0x000fe400000000ff */
[----:B--2---:R-:W-:Y:S02]  /*03d0*/  SEL R15, R15, RZ, !P1 ;  /* 0x000000ff0f0f7207 */ /* 0x004fe40004800000 */
[----:B----4-:R-:W-:-:S03]  /*03e0*/  SEL R13, R13, RZ, P0 ;  /* 0x000000ff0d0d7207 */ /* 0x010fc60000000000 */
[----:B------:R-:W-:Y:S01]  /*03f0*/  STS [R6], R15 ;  /* 0x0000000f06007388 */ /* 0x000fe20000000800 */
[----:B------:R-:W-:-:S03]  /*0400*/  ISETP.GT.AND P0, PT, R22, 0x2, PT ;  /* 0x000000021600780c */ /* 0x000fc60003f04270 */
[----:B------:R-:W-:Y:S01]  /*0410*/  STS [R6+0x8], R13 ;  /* 0x0000080d06007388 */ /* 0x000fe20000000800 */
[----:B------:R-:W-:Y:S06]  /*0420*/  BAR.SYNC.DEFER_BLOCKING 0x0 ;  /* 0x0000000000007b1d */ /* 0x000fec0000010000 */
[----:B------:R-:W1:Y:S04]  /*0430*/  LDS R9, [R8] ;  /* 0x0000000008097984 */ /* 0x000e680000000800 */
[----:B------:R-:W2:Y:S01]  /*0440*/  LDS R18, [R5+0x100] ;  /* 0x0001000005127984 */ /* 0x000ea20000000800 */
[----:B-1----:R-:W-:-:S02]  /*0450*/  IMAD R20, R9, R4, RZ ;  /* 0x0000000409147224 */ /* 0x002fc400078e02ff */
[C---:B------:R-:W-:Y:S02]  /*0460*/  IMAD R23, R7.reuse, R9, RZ ;  /* 0x0000000907177224 */ /* 0x040fe400078e02ff */
[----:B------:R-:W-:Y:S01]  /*0470*/  IMAD.IADD R9, R24, 0x1, R25 ;  /* 0x0000000118097824 */ /* 0x000fe200078e0219 */
[----:B------:R-:W1:Y:S01]  /*0480*/  SHFL.BFLY PT, R17, R20, 0x1, 0x1f ;  /* 0x0c201f0014117f89 */ /* 0x000e6200000e0000 */
[----:B--2---:R-:W-:Y:S02]  /*0490*/  IMAD R19, R18, R4, RZ ;  /* 0x0000000412137224 */ /* 0x004fe400078e02ff */
[----:B------:R-:W-:Y:S01]  /*04a0*/  IMAD R18, R7, R18, RZ ;  /* 0x0000001207127224 */ /* 0x000fe200078e02ff */
[----:B------:R-:W2:Y:S01]  /*04b0*/  SHFL.BFLY PT, R16, R23, 0x1, 0x1f ;  /* 0x0c201f0017107f89 */ /* 0x000ea200000e0000 */
[C---:B------:R-:W-:Y:S02]  /*04c0*/  PRMT R24, R9.reuse, 0x9910, RZ ;  /* 0x0000991009187816 */ /* 0x040fe400000000ff */
[----:B------:R-:W-:Y:S01]  /*04d0*/  LOP3.LUT R30, R9, R30, RZ, 0x3c, !PT ;  /* 0x0000001e091e7212 */ /* 0x000fe200078e3cff */
[----:B------:R-:W3:Y:S01]  /*04e0*/  SHFL.BFLY PT, R14, R19, 0x1, 0x1f ;  /* 0x0c201f00130e7f89 */ /* 0x000ee200000e0000 */
[----:B------:R-:W-:Y:S01]  /*04f0*/  BAR.SYNC.DEFER_BLOCKING 0x0 ;  /* 0x0000000000007b1d */ /* 0x000fe20000010000 */
[----:B------:R-:W-:-:S02]  /*0500*/  ISETP.GE.AND P2, PT, R24, 0x3, PT ;  /* 0x000000031800780c */ /* 0x000fc40003f46270 */
[----:B------:R-:W-:Y:S02]  /*0510*/  ISETP.LT.AND P1, PT, R24, 0x3, P0 ;  /* 0x000000031800780c */ /* 0x000fe40000721270 */
[----:B------:R-:W-:Y:S02]  /*0520*/  ISETP.GT.XOR P2, PT, R22, 0x2, !P2 ;  /* 0x000000021600780c */ /* 0x000fe40005744a70 */
[----:B------:R-:W-:Y:S01]  /*0530*/  SHF.R.U32.HI R24, RZ, 0x1, R21 ;  /* 0x00000001ff187819 */ /* 0x000fe20000011615 */
[----:B------:R-:W4:Y:S03]  /*0540*/  SHFL.BFLY PT, R25, R18, 0x1, 0x1f ;  /* 0x0c201f0012197f89 */ /* 0x000f2600000e0000 */
[----:B------:R-:W-:Y:S01]  /*0550*/  LOP3.LUT R24, R24, 0x1, RZ, 0xc0, !PT ;  /* 0x0000000118187812 */ /* 0x000fe200078ec0ff */
[----:B-1----:R-:W-:-:S03]  /*0560*/  IMAD.IADD R20, R20, 0x1, R17 ;  /* 0x0000000114147824 */ /* 0x002fc600078e0211 */
[----:B------:R-:W-:Y:S01]  /*0570*/  LOP3.LUT R9, R24, 0x1, RZ, 0x3c, !PT ;  /* 0x0000000118097812 */ /* 0x000fe200078e3cff */
[----:B--2---:R-:W-:-:S03]  /*0580*/  IMAD.IADD R23, R23, 0x1, R16 ;  /* 0x0000000117177824 */ /* 0x004fc600078e0210 */
[----:B------:R-:W-:Y:S01]  /*0590*/  PRMT R22, R9, 0x9910, RZ ;  /* 0x0000991009167816 */ /* 0x000fe200000000ff */
[----:B---3--:R-:W-:Y:S01]  /*05a0*/  IMAD.IADD R19, R19, 0x1, R14 ;  /* 0x0000000113137824 */ /* 0x008fe200078e020e */
[----:B------:R-:W-:Y:S02]  /*05b0*/  FSETP.GT.AND P0, PT, R20, R23, P2 ;  /* 0x000000171400720b */ /* 0x000fe40001704000 */
[----:B------:R-:W-:Y:S02]  /*05c0*/  LOP3.LUT R20, R23, R20, RZ, 0x3c, !PT ;  /* 0x0000001417147212 */ /* 0x000fe400078e3cff */
[----:B------:R-:W-:-:S04]  /*05d0*/  PLOP3.LUT P0, PT, P1, P0, PT, 0xa8, 0x0 ;  /* 0x000000000000781c */ /* 0x000fc80000f01570 */
[----:B------:R-:W-:Y:S01]  /*05e0*/  ISETP.EQ.U32.XOR P0, PT, R24, 0x1, P0 ;  /* 0x000000011800780c */ /* 0x000fe20000702870 */
[----:B----4-:R-:W-:-:S03]  /*05f0*/  IMAD.IADD R18, R18, 0x1, R25 ;  /* 0x0000000112127824 */ /* 0x010fc600078e0219 */
[----:B------:R-:W-:Y:S02]  /*0600*/  SEL R16, R30, RZ, P0 ;  /* 0x000000ff1e107207 */ /* 0x000fe40000000000 */
[----:B------:R-:W-:Y:S02]  /*0610*/  SEL R20, R20, RZ, P0 ;  /* 0x000000ff14147207 */ /* 0x000fe40000000000 */
[----:B------:R-:W-:Y:S02]  /*0620*/  LOP3.LUT R17, R16, 0x3, R21, 0x78, !PT ;  /* 0x0000000310117812 */ /* 0x000fe400078e7815 */
[----:B------:R-:W-:Y:S02]  /*0630*/  FSETP.GT.AND P2, PT, R19, R18, P2 ;  /* 0x000000121300720b */ /* 0x000fe40001744000 */
[----:B------:R-:W-:Y:S02]  /*0640*/  PRMT R9, R17, 0x9910, RZ ;  /* 0x0000991011097816 */ /* 0x000fe400000000ff */
[----:B------:R-:W-:-:S02]  /*0650*/  PLOP3.LUT P2, PT, P1, P2, PT, 0xa8, 0x0 ;  /* 0x000000000000781c */ /* 0x000fc40000f45570 */
[----:B------:R-:W-:Y:S01]  /*0660*/  LOP3.LUT R18, R18, R19, RZ, 0x3c, !PT ;  /* 0x0000001312127212 */ /* 0x000fe200078e3cff */
[----:B------:R-:W-:Y:S01]  /*0670*/  IMAD R14, R22, R9, RZ ;  /* 0x00000009160e7224 */ /* 0x000fe200078e02ff */
[----:B------:R-:W-:-:S04]  /*0680*/  ISETP.EQ.U32.XOR P3, PT, R24, 0x1, P2 ;  /* 0x000000011800780c */ /* 0x000fc80001762870 */
[----:B------:R-:W-:Y:S02]  /*0690*/  LOP3.LUT R29, R14, 0xffff, RZ, 0xc0, !PT ;  /* 0x0000ffff0e1d7812 */ /* 0x000fe400078ec0ff */
[----:B------:R-:W-:Y:S01]  /*06a0*/  SEL R16, R30, RZ, P3 ;  /* 0x000000ff1e107207 */ /* 0x000fe20001800000 */
[----:B------:R-:W-:-:S03]  /*06b0*/  IMAD R30, R24, R9, RZ ;  /* 0x00000009181e7224 */ /* 0x000fc600078e02ff */
[----:B------:R-:W1:Y:S01]  /*06c0*/  SHFL.BFLY PT, R29, R29, 0x2, 0x1f ;  /* 0x0c401f001d1d7f89 */ /* 0x000e6200000e0000 */
[----:B------:R-:W-:Y:S02]  /*06d0*/  LOP3.LUT R16, R16, 0x3, R21, 0x78, !PT ;  /* 0x0000000310107812 */ /* 0x000fe400078e7815 */
[----:B------:R-:W-:Y:S02]  /*06e0*/  LOP3.LUT R25, R30, 0xffff, RZ, 0xc0, !PT ;  /* 0x0000ffff1e197812 */ /* 0x000fe400078ec0ff */
[----:B------:R-:W-:-:S04]  /*06f0*/  PRMT R9, R16, 0x9910, RZ ;  /* 0x0000991010097816 */ /* 0x000fc800000000ff */
[----:B------:R-:W2:Y:S01]  /*0700*/  SHFL.BFLY PT, R25, R25, 0x2, 0x1f ;  /* 0x0c401f0019197f89 */ /* 0x000ea200000e0000 */
[-C--:B------:R-:W-:Y:S02]  /*0710*/  IMAD R22, R22, R9.reuse, RZ ;  /* 0x0000000916167224 */ /* 0x080fe400078e02ff */
[----:B------:R-:W-:Y:S01]  /*0720*/  IMAD R24, R24, R9, RZ ;  /* 0x0000000918187224 */ /* 0x000fe200078e02ff */
[----:B------:R-:W-:Y:S02]  /*0730*/  SGXT.U32 R9, R32, 0x3 ;  /* 0x000000032009781a */ /* 0x000fe40000000000 */
[----:B------:R-:W-:Y:S02]  /*0740*/  SHF.R.U32.HI R32, RZ, 0x2, R31 ;  /* 0x00000002ff207819 */ /* 0x000fe4000001161f */
[----:B------:R-:W-:Y:S02]  /*0750*/  LOP3.LUT R31, R22, 0xffff, RZ, 0xc0, !PT ;  /* 0x0000ffff161f7812 */ /* 0x000fe400078ec0ff */
[----:B------:R-:W-:-:S02]  /*0760*/  LOP3.LUT R34, R24, 0xffff, RZ, 0xc0, !PT ;  /* 0x0000ffff18227812 */ /* 0x000fc400078ec0ff */
[----:B------:R-:W-:Y:S01]  /*0770*/  LOP3.LUT R9, R9, R32, RZ, 0xfc, !PT ;  /* 0x0000002009097212 */ /* 0x000fe200078efcff */
[----:B------:R-:W-:Y:S01]  /*0780*/  IMAD.SHL.U32 R32, R21, 0x20, RZ ;  /* 0x0000002015207824 */ /* 0x000fe200078e00ff */
[----:B------:R-:W3:Y:S01]  /*0790*/  SHFL.BFLY PT, R31, R31, 0x2, 0x1f ;  /* 0x0c401f001f1f7f89 */ /* 0x000ee200000e0000 */
[----:B-1----:R-:W-:-:S03]  /*07a0*/  IMAD.IADD R14, R14, 0x1, R29 ;  /* 0x000000010e0e7824 */ /* 0x002fc600078e021d */
[----:B------:R1:W4:Y:S01]  /*07b0*/  SHFL.BFLY PT, R29, R34, 0x2, 0x1f ;  /* 0x0c401f00221d7f89 */ /* 0x00032200000e0000 */
[----:B------:R-:W-:Y:S02]  /*07c0*/  SHF.R.U32.HI R33, RZ, 0x5, R32 ;  /* 0x00000005ff217819 */ /* 0x000fe40000011620 */
[----:B------:R-:W-:Y:S02]  /*07d0*/  LOP3.LUT R32, R9, 0x60, R32, 0xf8, !PT ;  /* 0x0000006009207812 */ /* 0x000fe400078ef820 */
[----:B------:R-:W-:Y:S01]  /*07e0*/  SGXT.U32 R33, R33, 0x2 ;  /* 0x000000022121781a */ /* 0x000fe20000000000 */
[----:B--2---:R-:W-:Y:S01]  /*07f0*/  IMAD.IADD R21, R30, 0x1, R25 ;  /* 0x000000011e157824 */ /* 0x004fe200078e0219 */
[----:B------:R-:W-:Y:S01]  /*0800*/  PRMT R30, R14, 0x9910, RZ ;  /* 0x000099100e1e7816 */ /* 0x000fe200000000ff */
[----:B------:R-:W-:Y:S02]  /*0810*/  IMAD.IADD R25, R28, 0x1, R27 ;  /* 0x000000011c197824 */ /* 0x000fe400078e021b */
[----:B------:R-:W-:Y:S01]  /*0820*/  IMAD.IADD R27, R32, 0x1, R33 ;  /* 0x00000001201b7824 */ /* 0x000fe200078e0221 */
[----:B------:R-:W-:Y:S01]  /*0830*/  PRMT R32, R14, 0x9910, RZ ;  /* 0x000099100e207816 */ /* 0x000fe200000000ff */
[----:B------:R-:W-:Y:S01]  /*0840*/  IMAD.MOV.U32 R28, RZ, RZ, R30 ;  /* 0x000000ffff1c7224 */ /* 0x000fe200078e001e */
[----:B------:R-:W-:-:S02]  /*0850*/  PRMT R30, R21, 0x9910, RZ ;  /* 0x00009910151e7816 */ /* 0x000fc400000000ff */
[----:B-1----:R-:W-:Y:S02]  /*0860*/  LEA R34, R25, UR4, 0x2 ;  /* 0x0000000419227c11 */ /* 0x002fe4000f8e10ff */
[----:B------:R-:W-:Y:S01]  /*0870*/  ISETP.GT.AND P2, PT, R28, 0x2, PT ;  /* 0x000000021c00780c */ /* 0x000fe20003f44270 */
[----:B------:R-:W-:Y:S01]  /*0880*/  IMAD.MOV.U32 R28, RZ, RZ, R30 ;  /* 0x000000ffff1c7224 */ /* 0x000fe200078e001e */
[----:B------:R-:W-:Y:S01]  /*0890*/  LOP3.LUT R21, R21, R14, RZ, 0x3c, !PT ;  /* 0x0000000e15157212 */ /* 0x000fe200078e3cff */
[----:B---3--:R-:W-:Y:S01]  /*08a0*/  IMAD.IADD R23, R22, 0x1, R31 ;  /* 0x0000000116177824 */ /* 0x008fe200078e021f */
[----:B------:R-:W-:Y:S01]  /*08b0*/  SEL R22, R18, RZ, P3 ;  /* 0x000000ff12167207 */ /* 0x000fe20001800000 */
[----:B------:R-:W-:Y:S01]  /*08c0*/  IMAD.MOV.U32 R30, RZ, RZ, R32 ;  /* 0x000000ffff1e7224 */ /* 0x000fe200078e0020 */
[----:B------:R-:W-:Y:S01]  /*08d0*/  ISETP.GE.AND P1, PT, R28, 0x3, PT ;  /* 0x000000031c00780c */ /* 0x000fe20003f26270 */
[----:B----4-:R-:W-:Y:S01]  /*08e0*/  IMAD.IADD R24, R24, 0x1, R29 ;  /* 0x0000000118187824 */ /* 0x010fe200078e021d */
[----:B------:R-:W-:-:S02]  /*08f0*/  LEA R29, R27, UR4, 0x2 ;  /* 0x000000041b1d7c11 */ /* 0x000fc4000f8e10ff */
[----:B------:R-:W-:Y:S02]  /*0900*/  ISETP.GT.XOR P1, PT, R30, 0x2, !P1 ;  /* 0x000000021e00780c */ /* 0x000fe40004f24a70 */
[----:B------:R-:W-:Y:S01]  /*0910*/  LEA R30, R26, UR4, 0x2 ;  /* 0x000000041a1e7c11 */ /* 0x000fe2000f8e10ff */
[----:B------:R-:W-:Y:S01]  /*0920*/  STS [R29], R20 ;  /* 0x000000141d007388 */ /* 0x000fe20000000800 */
[----:B------:R-:W-:Y:S01]  /*0930*/  ISETP.LT.AND P2, PT, R28, 0x3, P2 ;  /* 0x000000031c00780c */ /* 0x000fe20001741270 */
[----:B------:R-:W-:Y:S01]  /*0940*/  IMAD R18, R27, -0x2, R29 ;  /* 0xfffffffe1b127824 */ /* 0x000fe200078e021d */
[----:B------:R-:W-:Y:S01]  /*0950*/  PRMT R28, R24, 0x9910, RZ ;  /* 0x00009910181c7816 */ /* 0x000fe200000000ff */
[----:B------:R1:W-:Y:S01]  /*0960*/  STS [R29+0x40], R22 ;  /* 0x000040161d007388 */ /* 0x0003e20000000800 */
[----:B------:R-:W-:Y:S01]  /*0970*/  PRMT R19, R23, 0x9910, RZ ;  /* 0x0000991017137816 */ /* 0x000fe200000000ff */
[----:B------:R-:W-:Y:S01]  /*0980*/  BAR.SYNC.DEFER_BLOCKING 0x0 ;  /* 0x0000000000007b1d */ /* 0x000fe20000010000 */
[----:B------:R-:W-:-:S02]  /*0990*/  ISETP.GE.AND P3, PT, R28, 0x3, PT ;  /* 0x000000031c00780c */ /* 0x000fc40003f66270 */
[C---:B------:R-:W-:Y:S02]  /*09a0*/  ISETP.GT.AND P0, PT, R19.reuse, 0x2, PT ;  /* 0x000000021300780c */ /* 0x040fe40003f04270 */
[----:B------:R-:W-:Y:S01]  /*09b0*/  ISETP.GT.XOR P3, PT, R19, 0x2, !P3 ;  /* 0x000000021300780c */ /* 0x000fe20005f64a70 */
[----:B-1----:R-:W-:Y:S01]  /*09c0*/  IMAD R22, R25, -0x2, R34 ;  /* 0xfffffffe19167824 */ /* 0x002fe200078e0222 */
[----:B------:R-:W-:Y:S02]  /*09d0*/  LEA R19, R27, UR4, 0x1 ;  /* 0x000000041b137c11 */ /* 0x000fe4000f8e08ff */
[----:B------:R-:W-:Y:S02]  /*09e0*/  LEA R20, R26, UR4, 0x1 ;  /* 0x000000041a147c11 */ /* 0x000fe4000f8e08ff */
[----:B------:R-:W-:Y:S02]  /*09f0*/  ISETP.LT.AND P0, PT, R28, 0x3, P0 ;  /* 0x000000031c00780c */ /* 0x000fe40000701270 */
[----:B------:R-:W-:-:S02]  /*0a00*/  SEL R36, RZ, 0x1, !P2 ;  /* 0x00000001ff247807 */ /* 0x000fc40005000000 */
[----:B------:R-:W-:Y:S02]  /*0a10*/  SEL R31, RZ, 0x1, !P0 ;  /* 0x00000001ff1f7807 */ /* 0x000fe40004000000 */
[----:B------:R-:W-:Y:S02]  /*0a20*/  SEL R33, RZ, 0x1, !P3 ;  /* 0x00000001ff217807 */ /* 0x000fe40005800000 */
[----:B------:R-:W-:Y:S01]  /*0a30*/  LOP3.LUT R24, R24, R23, RZ, 0x3c, !PT ;  /* 0x0000001718187212 */ /* 0x000fe200078e3cff */
[----:B------:R-:W-:Y:S04]  /*0a40*/  LDS R30, [R30+0x100] ;  /* 0x000100001e1e7984 */ /* 0x000fe80000000800 */
[----:B------:R1:W2:Y:S01]  /*0a50*/  LDS R32, [R34] ;  /* 0x0000000022207984 */ /* 0x0002a20000000800 */
[----:B------:R-:W-:Y:S01]  /*0a60*/  BAR.SYNC.DEFER_BLOCKING 0x0 ;  /* 0x0000000000007b1d */ /* 0x000fe20000010000 */
[----:B-1----:R-:W-:-:S05]  /*0a70*/  SEL R34, RZ, 0x1, !P1 ;  /* 0x00000001ff227807 */ /* 0x002fca0004800000 */
[----:B------:R-:W-:Y:S04]  /*0a80*/  STS.U16 [R18], R17 ;  /* 0x0000001112007388 */ /* 0x000fe80000000400 */
[----:B------:R-:W-:Y:S01]  /*0a90*/  STS.U16 [R19+0x20], R16 ;  /* 0x0000201013007388 */ /* 0x000fe20000000400 */
[----:B------:R-:W-:Y:S01]  /*0aa0*/  BAR.SYNC.DEFER_BLOCKING 0x0 ;  /* 0x0000000000007b1d */ /* 0x000fe20000010000 */
[----:B--2---:R-:W-:Y:S02]  /*0ab0*/  LOP3.LUT R32, R32, R15, RZ, 0x3c, !PT ;  /* 0x0000000f20207212 */ /* 0x004fe400078e3cff */
[----:B------:R-:W-:-:S04]  /*0ac0*/  LOP3.LUT R15, R30, R13, RZ, 0x3c, !PT ;  /* 0x0000000d1e0f7212 */ /* 0x000fc800078e3cff */
[----:B------:R-:W-:Y:S01]  /*0ad0*/  FSETP.GT.AND P0, PT, R32, R15, PT ;  /* 0x0000000f2000720b */ /* 0x000fe20003f04000 */
[----:B------:R-:W-:Y:S04]  /*0ae0*/  LDS.U16 R29, [R22] ;  /* 0x00000000161d7984 */ /* 0x000fe80000000400 */
[----:B------:R-:W-:Y:S01]  /*0af0*/  LDS.U16 R28, [R20+0x80] ;  /* 0x00008000141c7984 */ /* 0x000fe20000000400 */
[----:B------:R-:W-:Y:S06]  /*0b00*/  BAR.SYNC.DEFER_BLOCKING 0x0 ;  /* 0x0000000000007b1d */ /* 0x000fec0000010000 */
[----:B------:R-:W-:Y:S04]  /*0b10*/  STS.U8 [R27+UR4], R36 ;  /* 0x000000241b007988 */ /* 0x000fe80008000004 */
[----:B------:R-:W-:Y:S01]  /*0b20*/  STS.U8 [R27+UR4+0x10], R31 ;  /* 0x0000101f1b007988 */ /* 0x000fe20008000004 */
[----:B------:R-:W-:Y:S06]  /*0b30*/  BAR.SYNC.DEFER_BLOCKING 0x0 ;  /* 0x0000000000007b1d */ /* 0x000fec0000010000 */
[----:B------:R-:W1:Y:S04]  /*0b40*/  LDS.U8 R17, [R25+UR4] ;  /* 0x0000000419117984 */ /* 0x000e680008000000 */
[----:B------:R-:W2:Y:S01]  /*0b50*/  LDS.U8 R16, [R26+UR4+0x40] ;  /* 0x000040041a107984 */ /* 0x000ea20008000000 */
[----:B------:R-:W-:Y:S06]  /*0b60*/  BAR.SYNC.DEFER_BLOCKING 0x0 ;  /* 0x0000000000007b1d */ /* 0x000fec0000010000 */
[----:B------:R-:W-:Y:S04]  /*0b70*/  STS.U8 [R27+UR4], R34 ;  /* 0x000000221b007988 */ /* 0x000fe80008000004 */
[----:B------:R-:W-:Y:S01]  /*0b80*/  STS.U8 [R27+UR4+0x10], R33 ;  /* 0x000010211b007988 */ /* 0x000fe20008000004 */
[----:B------:R-:W-:Y:S01]  /*0b90*/  BAR.SYNC.DEFER_BLOCKING 0x0 ;  /* 0x0000000000007b1d */ /* 0x000fe20000010000 */
[----:B-1----:R-:W-:-:S02]  /*0ba0*/  LOP3.LUT R17, R17, 0x1, RZ, 0xc0, !PT ;  /* 0x0000000111117812 */ /* 0x002fc400078ec0ff */
[----:B--2---:R-:W-:-:S03]  /*0bb0*/  LOP3.LUT R16, R16, 0x1, RZ, 0xc0, !PT ;  /* 0x0000000110107812 */ /* 0x004fc600078ec0ff */
[----:B------:R-:W1:Y:S04]  /*0bc0*/  LDS.U8 R35, [R25+UR4] ;  /* 0x0000000419237984 */ /* 0x000e680008000000 */
[----:B------:R-:W2:Y:S01]  /*0bd0*/  LDS.U8 R31, [R26+UR4+0x40] ;  /* 0x000040041a1f7984 */ /* 0x000ea20008000000 */
[----:B------:R-:W-:Y:S06]  /*0be0*/  BAR.SYNC.DEFER_BLOCKING 0x0 ;  /* 0x0000000000007b1d */ /* 0x000fec0000010000 */
[----:B------:R-:W-:Y:S04]  /*0bf0*/  STS.U16 [R18], R21 ;  /* 0x0000001512007388 */ /* 0x000fe80000000400 */
[----:B------:R-:W-:Y:S01]  /*0c00*/  STS.U16 [R19+0x20], R24 ;  /* 0x0000201813007388 */ /* 0x000fe20000000400 */
[----:B------:R-:W-:Y:S01]  /*0c10*/  BAR.SYNC.DEFER_BLOCKING 0x0 ;  /* 0x0000000000007b1d */ /* 0x000fe20000010000 */
[----:B-1----:R-:W-:-:S02]  /*0c20*/  LOP3.LUT R35, R35, 0x1, RZ, 0xc0, !PT ;  /* 0x0000000123237812 */ /* 0x002fc400078ec0ff */
[----:B--2---:R-:W-:Y:S02]  /*0c30*/  LOP3.LUT R31, R31, 0x1, RZ, 0xc0, !PT ;  /* 0x000000011f1f7812 */ /* 0x004fe400078ec0ff */
[----:B------:R-:W-:Y:S02]  /*0c40*/  ISETP.EQ.U32.AND P1, PT, R35, 0x1, P0 ;  /* 0x000000012300780c */ /* 0x000fe40000722070 */
[----:B------:R-:W-:Y:S02]  /*0c50*/  ISETP.EQ.U32.AND P0, PT, R31, 0x1, P0 ;  /* 0x000000011f00780c */ /* 0x000fe40000702070 */
[----:B------:R-:W-:Y:S02]  /*0c60*/  ISETP.EQ.U32.OR P1, PT, R17, 0x1, P1 ;  /* 0x000000011100780c */ /* 0x000fe40000f22470 */
[----:B------:R-:W-:Y:S02]  /*0c70*/  ISETP.EQ.U32.OR P0, PT, R16, 0x1, P0 ;  /* 0x000000011000780c */ /* 0x000fe40000702470 */
[----:B------:R-:W-:-:S02]  /*0c80*/  SEL R17, R15, R32, P1 ;  /* 0x000000200f117207 */ /* 0x000fc40000800000 */
[----:B------:R-:W-:Y:S01]  /*0c90*/  SEL R15, R32, R15, P0 ;  /* 0x0000000f200f7207 */ /* 0x000fe20000000000 */
[----:B------:R-:W1:Y:S04]  /*0ca0*/  LDS.U16 R14, [R22] ;  /* 0x00000000160e7984 */ /* 0x000e680000000400 */
[----:B------:R-:W2:Y:S01]  /*0cb0*/  LDS.U16 R23, [R20+0x80] ;  /* 0x0000800014177984 */ /* 0x000ea20000000400 */
[----:B------:R-:W-:Y:S01]  /*0cc0*/  BAR.SYNC.DEFER_BLOCKING 0x0 ;  /* 0x0000000000007b1d */ /* 0x000fe20000010000 */
[----:B-1----:R-:W-:Y:S02]  /*0cd0*/  SEL R14, R14, RZ, P1 ;  /* 0x000000ff0e0e7207 */ /* 0x002fe40000800000 */
[----:B--2---:R-:W-:Y:S02]  /*0ce0*/  SEL R13, R23, RZ, P0 ;  /* 0x000000ff170d7207 */ /* 0x004fe40000000000 */
[----:B------:R-:W-:-:S02]  /*0cf0*/  LOP3.LUT R29, R14, R29, RZ, 0x3c, !PT ;  /* 0x0000001d0e1d7212 */ /* 0x000fc400078e3cff */
[----:B------:R-:W-:-:S03]  /*0d00*/  LOP3.LUT R13, R13, R28, RZ, 0x3c, !PT ;  /* 0x0000001c0d0d7212 */ /* 0x000fc600078e3cff */
[----:B------:R-:W-:Y:S04]  /*0d10*/  STS.U16 [R12], R29 ;  /* 0x0000001d0c007388 */ /* 0x000fe80000000400 */
[----:B------:R-:W-:Y:S01]  /*0d20*/  STS.U16 [R12+0x4], R13 ;  /* 0x0000040d0c007388 */ /* 0x000fe20000000400 */
[----:B------:R-:W-:Y:S06]  /*0d30*/  BAR.SYNC.DEFER_BLOCKING 0x0 ;  /* 0x0000000000007b1d */ /* 0x000fec0000010000 */
[----:B------:R-:W1:Y:S04]  /*0d40*/  LDS.U16 R14, [R11] ;  /* 0x000000000b0e7984 */ /* 0x000e680000000400 */
[----:B------:R-:W2:Y:S01]  /*0d50*/  LDS.U16 R21, [R10+0x80] ;  /* 0x000080000a157984 */ /* 0x000ea20000000400 */
[----:B------:R-:W-:Y:S06]  /*0d60*/  BAR.SYNC.DEFER_BLOCKING 0x0 ;  /* 0x0000000000007b1d */ /* 0x000fec0000010000 */
[----:B------:R-:W-:Y:S04]  /*0d70*/  STS [R6], R17 ;  /* 0x0000001106007388 */ /* 0x000fe80000000800 */
[----:B------:R3:W-:Y:S01]  /*0d80*/  STS [R6+0x8], R15 ;  /* 0x0000080f06007388 */ /* 0x0007e20000000800 */
[----:B------:R-:W-:Y:S01]  /*0d90*/  BAR.SYNC.DEFER_BLOCKING 0x0 ;  /* 0x0000000000007b1d */ /* 0x000fe20000010000 */
[----:B-1----:R-:W-:-:S02]  /*0da0*/  PRMT R24, R14, 0x9910, RZ ;  /* 0x000099100e187816 */ /* 0x002fc400000000ff */
[----:B--2---:R-:W-:-:S03]  /*0db0*/  PRMT R26, R21, 0x9910, RZ ;  /* 0x00009910151a7816 */ /* 0x004fc600000000ff */
[-C--:B------:R-:W-:Y:S02]  /*0dc0*/  IMAD R23, R7, R24.reuse, RZ ;  /* 0x0000001807177224 */ /* 0x080fe400078e02ff */
[----:B---3--:R-:W-:Y:S02]  /*0dd0*/  IMAD R6, R3, R24, RZ ;  /* 0x0000001803067224 */ /* 0x008fe400078e02ff */
[-C--:B------:R-:W-:Y:S01]  /*0de0*/  IMAD R14, R7, R26.reuse, RZ ;  /* 0x0000001a070e7224 */ /* 0x080fe200078e02ff */
[----:B------:R-:W-:Y:S01]  /*0df0*/  LOP3.LUT R17, R23, 0xffff, RZ, 0xc0, !PT ;  /* 0x0000ffff17117812 */ /* 0x000fe200078ec0ff */
[----:B------:R-:W-:Y:S01]  /*0e00*/  IMAD R15, R3, R26, RZ ;  /* 0x0000001a030f7224 */ /* 0x000fe200078e02ff */
[----:B------:R-:W-:Y:S02]  /*0e10*/  LOP3.LUT R21, R6, 0xffff, RZ, 0xc0, !PT ;  /* 0x0000ffff06157812 */ /* 0x000fe400078ec0ff */
[----:B------:R-:W-:Y:S01]  /*0e20*/  LOP3.LUT R25, R14, 0xffff, RZ, 0xc0, !PT ;  /* 0x0000ffff0e197812 */ /* 0x000fe200078ec0ff */
[----:B------:R-:W1:Y:S01]  /*0e30*/  SHFL.BFLY PT, R28, R17, 0x1, 0x1f ;  /* 0x0c201f00111c7f89 */ /* 0x000e6200000e0000 */
[----:B------:R-:W-:-:S03]  /*0e40*/  LOP3.LUT R26, R15, 0xffff, RZ, 0xc0, !PT ;  /* 0x0000ffff0f1a7812 */ /* 0x000fc600078ec0ff */
[----:B------:R-:W2:Y:S04]  /*0e50*/  SHFL.BFLY PT, R21, R21, 0x1, 0x1f ;  /* 0x0c201f0015157f89 */ /* 0x000ea800000e0000 */
[----:B------:R-:W-:Y:S04]  /*0e60*/  LDS R8, [R8] ;  /* 0x0000000008087984 */ /* 0x000fe80000000800 */
[----:B------:R-:W-:Y:S04]  /*0e70*/  LDS R16, [R5+0x100] ;  /* 0x0001000005107984 */ /* 0x000fe80000000800 */
[----:B------:R-:W3:Y:S04]  /*0e80*/  SHFL.BFLY PT, R25, R25, 0x1, 0x1f ;  /* 0x0c201f0019197f89 */ /* 0x000ee800000e0000 */
[----:B------:R-:W4:Y:S01]  /*0e90*/  SHFL.BFLY PT, R26, R26, 0x1, 0x1f ;  /* 0x0c201f001a1a7f89 */ /* 0x000f2200000e0000 */
[----:B-1----:R-:W-:-:S02]  /*0ea0*/  IMAD.IADD R28, R23, 0x1, R28 ;  /* 0x00000001171c7824 */ /* 0x002fc400078e021c */
[----:B--2---:R-:W-:Y:S02]  /*0eb0*/  IMAD.IADD R21, R6, 0x1, R21 ;  /* 0x0000000106157824 */ /* 0x004fe400078e0215 */
[----:B---3--:R-:W-:Y:S01]  /*0ec0*/  IMAD.IADD R25, R14, 0x1, R25 ;  /* 0x000000010e197824 */ /* 0x008fe200078e0219 */
[C---:B------:R-:W-:Y:S02]  /*0ed0*/  PRMT R14, R28.reuse, 0x9910, RZ ;  /* 0x000099101c0e7816 */ /* 0x040fe400000000ff */
[----:B------:R-:W-:Y:S01]  /*0ee0*/  LOP3.LUT R28, R28, R21, RZ, 0x3c, !PT ;  /* 0x000000151c1c7212 */ /* 0x000fe200078e3cff */
[----:B----4-:R-:W-:Y:S01]  /*0ef0*/  IMAD.IADD R26, R15, 0x1, R26 ;  /* 0x000000010f1a7824 */ /* 0x010fe200078e021a */
[----:B------:R-:W-:Y:S02]  /*0f00*/  PRMT R21, R21, 0x9910, RZ ;  /* 0x0000991015157816 */ /* 0x000fe400000000ff */
[----:B------:R-:W-:Y:S01]  /*0f10*/  PRMT R23, R25, 0x9910, RZ ;  /* 0x0000991019177816 */ /* 0x000fe200000000ff */
[-C--:B------:R-:W-:Y:S01]  /*0f20*/  IMAD R5, R4, R8.reuse, RZ ;  /* 0x0000000804057224 */ /* 0x080fe200078e02ff */
[----:B------:R-:W-:Y:S01]  /*0f30*/  BAR.SYNC.DEFER_BLOCKING 0x0 ;  /* 0x0000000000007b1d */ /* 0x000fe20000010000 */
[----:B------:R-:W-:Y:S01]  /*0f40*/  IMAD R3, R7, R8, RZ ;  /* 0x0000000807037224 */ /* 0x000fe200078e02ff */
[----:B------:R-:W-:Y:S01]  /*0f50*/  ISETP.GE.AND P2, PT, R14, 0x3, PT ;  /* 0x000000030e00780c */ /* 0x000fe20003f46270 */
[-C--:B------:R-:W-:Y:S01]  /*0f60*/  IMAD R4, R4, R16.reuse, RZ ;  /* 0x0000001004047224 */ /* 0x080fe200078e02ff */
[----:B------:R-:W-:Y:S01]  /*0f70*/  ISETP.GE.AND P1, PT, R23, 0x3, PT ;  /* 0x000000031700780c */ /* 0x000fe20003f26270 */
[----:B------:R-:W-:Y:S01]  /*0f80*/  IMAD R7, R7, R16, RZ ;  /* 0x0000001007077224 */ /* 0x000fe200078e02ff */
[----:B------:R-:W-:Y:S01]  /*0f90*/  PRMT R6, R26, 0x9910, RZ ;  /* 0x000099101a067816 */ /* 0x000fe200000000ff */
[----:B------:R-:W1:Y:S01]  /*0fa0*/  SHFL.BFLY PT, R24, R5, 0x1, 0x1f ;  /* 0x0c201f0005187f89 */ /* 0x000e6200000e0000 */
[----:B------:R-:W-:-:S02]  /*0fb0*/  LOP3.LUT R25, R25, R26, RZ, 0x3c, !PT ;  /* 0x0000001a19197212 */ /* 0x000fc400078e3cff */
[----:B------:R-:W-:Y:S01]  /*0fc0*/  ISETP.LT.XOR P5, PT, R6, 0x3, !P1 ;  /* 0x000000030600780c */ /* 0x000fe20004fa1a70 */
[----:B------:R-:W2:Y:S04]  /*0fd0*/  SHFL.BFLY PT, R16, R3, 0x1, 0x1f ;  /* 0x0c201f0003107f89 */ /* 0x000ea800000e0000 */
[----:B------:R-:W3:Y:S04]  /*0fe0*/  SHFL.BFLY PT, R17, R4, 0x1, 0x1f ;  /* 0x0c201f0004117f89 */ /* 0x000ee800000e0000 */
[----:B------:R-:W4:Y:S01]  /*0ff0*/  SHFL.BFLY PT, R8, R7, 0x1, 0x1f ;  /* 0x0c201f0007087f89 */ /* 0x000f2200000e0000 */
[----:B-1----:R-:W-:-:S02]  /*1000*/  IMAD.IADD R24, R5, 0x1, R24 ;  /* 0x0000000105187824 */ /* 0x002fc400078e0218 */
[----:B------:R-:W-:Y:S02]  /*1010*/  IMAD.MOV.U32 R5, RZ, RZ, R21 ;  /* 0x000000ffff057224 */ /* 0x000fe400078e0015 */
[----:B--2---:R-:W-:-:S03]  /*1020*/  IMAD.IADD R3, R3, 0x1, R16 ;  /* 0x0000000103037824 */ /* 0x004fc600078e0210 */
[----:B------:R-:W-:Y:S01]  /*1030*/  ISETP.LT.XOR P4, PT, R5, 0x3, !P2 ;  /* 0x000000030500780c */ /* 0x000fe20005781a70 */
[----:B---3--:R-:W-:Y:S01]  /*1040*/  IMAD.IADD R17, R4, 0x1, R17 ;  /* 0x0000000104117824 */ /* 0x008fe200078e0211 */
[----:B------:R-:W-:Y:S02]  /*1050*/  FSETP.GT.AND P0, PT, R24, R3, PT ;  /* 0x000000031800720b */ /* 0x000fe40003f04000 */
[----:B------:R-:W-:Y:S01]  /*1060*/  SEL R3, R28, RZ, !P4 ;  /* 0x000000ff1c037207 */ /* 0x000fe20006000000 */
[----:B----4-:R-:W-:Y:S01]  /*1070*/  IMAD.IADD R8, R7, 0x1, R8 ;  /* 0x0000000107087824 */ /* 0x010fe200078e0208 */
[----:B------:R-:W-:Y:S02]  /*1080*/  SEL R4, R25, RZ, !P5 ;  /* 0x000000ff19047207 */ /* 0x000fe40006800000 */
[----:B------:R-:W-:Y:S02]  /*1090*/  ISETP.GE.AND P4, PT, R5, 0x3, PT ;  /* 0x000000030500780c */ /* 0x000fe40003f86270 */
[----:B------:R-:W-:-:S02]  /*10a0*/  FSETP.GT.AND P3, PT, R17, R8, PT ;  /* 0x000000081100720b */ /* 0x000fc40003f64000 */
[----:B------:R-:W-:Y:S02]  /*10b0*/  SEL R3, R3, RZ, P0 ;  /* 0x000000ff03037207 */ /* 0x000fe40000000000 */
[----:B------:R-:W-:Y:S02]  /*10c0*/  ISETP.GE.AND P5, PT, R6, 0x3, PT ;  /* 0x000000030600780c */ /* 0x000fe40003fa6270 */
[----:B------:R-:W-:Y:S02]  /*10d0*/  SEL R4, R4, RZ, P3 ;  /* 0x000000ff04047207 */ /* 0x000fe40001800000 */
[----:B------:R-:W-:Y:S02]  /*10e0*/  @!P2 SEL R3, R3, R28, !P4 ;  /* 0x0000001c0303a207 */ /* 0x000fe40006000000 */
[----:B------:R-:W-:Y:S02]  /*10f0*/  @!P1 SEL R4, R4, R25, !P5 ;  /* 0x0000001904049207 */ /* 0x000fe40006800000 */
[----:B------:R-:W-:Y:S01]  /*1100*/  ISETP.NE.AND P0, PT, R2, 0x3, PT ;  /* 0x000000030200780c */ /* 0x000fe20003f05270 */
[----:B------:R1:W-:Y:S04]  /*1110*/  STS.U16 [R18], R3 ;  /* 0x0000000312007388 */ /* 0x0003e80000000400 */
[----:B------:R2:W-:Y:S01]  /*1120*/  STS.U16 [R19+0x20], R4 ;  /* 0x0000200413007388 */ /* 0x0005e20000000400 */
[----:B------:R-:W-:Y:S01]  /*1130*/  BAR.SYNC.DEFER_BLOCKING 0x0 ;  /* 0x0000000000007b1d */ /* 0x000fe20000010000 */
[----:B-1----:R-:W-:-:S02]  /*1140*/  LOP3.LUT R3, R0, R9, RZ, 0xfc, !PT ;  /* 0x0000000900037212 */ /* 0x002fc400078efcff */
[----:B------:R-:W-:-:S05]  /*1150*/  LOP3.LUT R0, R0, 0x10, R9, 0xfe, !PT ;  /* 0x0000001000007812 */ /* 0x000fca00078efe09 */
[----:B--2---:R-:W1:Y:S01]  /*1160*/  LDC.64 R4, c[0x0][0x218] ;  /* 0x00008600ff047b82 */ /* 0x004e620000000a00 */
[C---:B------:R-:W-:Y:S01]  /*1170*/  ISETP.LT.AND P1, PT, R3.reuse, 0x200, P0 ;  /* 0x000002000300780c */ /* 0x040fe20000721270 */
[----:B------:R-:W-:Y:S01]  /*1180*/  IMAD R7, R3, 0x3, R2 ;  /* 0x0000000303077824 */ /* 0x000fe200078e0202 */
[----:B------:R-:W-:Y:S01]  /*1190*/  ISETP.LT.AND P0, PT, R0, 0x200, P0 ;  /* 0x000002000000780c */ /* 0x000fe20000701270 */
[----:B------:R-:W2:Y:S04]  /*11a0*/  LDS.U16 R22, [R22] ;  /* 0x0000000016167984 */ /* 0x000ea80000000400 */
[----:B------:R-:W3:Y:S01]  /*11b0*/  LDS.U16 R20, [R20+0x80] ;  /* 0x0000800014147984 */ /* 0x000ee20000000400 */
[----:B-1----:R-:W-:Y:S01]  /*11c0*/  IMAD.WIDE R2, R7, 0x2, R4 ;  /* 0x0000000207027825 */ /* 0x002fe200078e0204 */
[----:B--2---:R-:W-:Y:S01]  /*11d0*/  LOP3.LUT R29, R22, R29, RZ, 0x3c, !PT ;  /* 0x0000001d161d7212 */ /* 0x004fe200078e3cff */
[----:B------:R-:W-:Y:S01]  /*11e0*/  BAR.SYNC.DEFER_BLOCKING 0x0 ;  /* 0x0000000000007b1d */ /* 0x000fe20000010000 */
[----:B---3--:R-:W-:-:S05]  /*11f0*/  LOP3.LUT R13, R20, R13, RZ, 0x3c, !PT ;  /* 0x0000000d140d7212 */ /* 0x008fca00078e3cff */
[----:B------:R-:W-:Y:S04]  /*1200*/  STS.U16 [R12], R29 ;  /* 0x0000001d0c007388 */ /* 0x000fe80000000400 */
[----:B------:R-:W-:Y:S01]  /*1210*/  STS.U16 [R12+0x4], R13 ;  /* 0x0000040d0c007388 */ /* 0x000fe20000000400 */
[----:B------:R-:W-:Y:S06]  /*1220*/  BAR.SYNC.DEFER_BLOCKING 0x0 ;  /* 0x0000000000007b1d */ /* 0x000fec0000010000 */
[----:B------:R-:W1:Y:S04]  /*1230*/  LDS.U16 R11, [R11] ;  /* 0x000000000b0b7984 */ /* 0x000e680000000400 */
[----:B-1----:R1:W-:Y:S01]  /*1240*/  @P1 STG.E.U16 desc[UR6][R2.64], R11 ;  /* 0x0000000b02001986 */ /* 0x0023e2000c101506 */
[----:B------:R-:W-:Y:S05]  /*1250*/  @!P0 EXIT ;  /* 0x000000000000894d */ /* 0x000fea0003800000 */
[----:B------:R-:W0:Y:S01]  /*1260*/  LDS.U16 R9, [R10+0x80] ;  /* 0x000080000a097984 */ /* 0x000e220000000400 */
[----:B-1----:R-:W-:-:S04]  /*1270*/  VIADD R3, R7, 0x30 ;  /* 0x0000003007037836 */ /* 0x002fc80000000000 */
[----:B------:R-:W-:-:S05]  /*1280*/  IMAD.WIDE R2, R3, 0x2, R4 ;  /* 0x0000000203027825 */ /* 0x000fca00078e0204 */
[----:B0-----:R-:W-:Y:S01]  /*1290*/  STG.E.U16 desc[UR6][R2.64], R9 ;  /* 0x0000000902007986 */ /* 0x001fe2000c101506 */
[----:B------:R-:W-:Y:S05]  /*12a0*/  EXIT ;  /* 0x000000000000794d */ /* 0x000fea0003800000 */
.L_x_0:
[----:B------:R-:W-:-:S00]  /*12b0*/  BRA `(.L_x_0) ;  /* 0xfffffffc00fc7947 */ /* 0x000fc0000383ffff */
[----:B------:R-:W-:-:S00]  /*12c0*/  NOP ;  /* 0x0000000000007918 */ /* 0x000fc00000000000 */
        /* <DEDUP_REMOVED lines=11> */
.L_x_1:


//--------------------- .nv.shared.triton_per_fused_sort_1 --------------------------
	.section	.nv.shared.triton_per_fused_sort_1,"aw",@nobits
	.sectionflags	@""
	.align	16
	.zero		1024


//--------------------- .nv.constant0.triton_per_fused_sort_1 --------------------------
	.section	.nv.constant0.triton_per_fused_sort_1,"a",@progbits
	.sectionflags	@""
	.align	4
.nv.constant0.triton_per_fused_sort_1:
	.zero		552
